	.headerflags	@"EF_CUDA_TEXMODE_UNIFIED EF_CUDA_64BIT_ADDRESS EF_CUDA_ACCELERATORS EF_CUDA_SM90 EF_CUDA_VIRTUAL_SM(EF_CUDA_SM90)"
	.elftype	@"ET_EXEC"


//--------------------- .nv.info                  --------------------------
	.section	.nv.info,"",@"SHT_CUDA_INFO"
	.align	4


	//----- nvinfo : EIATTR_REGCOUNT
	.align		4
        /*0000*/ 	.byte	0x04, 0x2f
        /*0002*/ 	.short	(.L_1 - .L_0)
	.align		4
.L_0:
        /*0004*/ 	.word	index@(triton_red_fused__to_copy_add_div_mul_pow_sum_2)
        /*0008*/ 	.word	0x00000028


	//----- nvinfo : EIATTR_MIN_STACK_SIZE
	.align		4
.L_1:
        /*000c*/ 	.byte	0x04, 0x12
        /*000e*/ 	.short	(.L_3 - .L_2)
	.align		4
.L_2:
        /*0010*/ 	.word	index@(triton_red_fused__to_copy_add_div_mul_pow_sum_2)
        /*0014*/ 	.word	0x00000000


	//----- nvinfo : EIATTR_FRAME_SIZE
	.align		4
.L_3:
        /*0018*/ 	.byte	0x04, 0x11
        /*001a*/ 	.short	(.L_5 - .L_4)
	.align		4
.L_4:
        /*001c*/ 	.word	index@(triton_red_fused__to_copy_add_div_mul_pow_sum_2)
        /*0020*/ 	.word	0x00000000


	//----- nvinfo : EIATTR_MIN_STACK_SIZE
	.align		4
.L_5:
        /*0024*/ 	.byte	0x04, 0x12
        /*0026*/ 	.short	(.L_7 - .L_6)
	.align		4
.L_6:
        /*0028*/ 	.word	index@(triton_red_fused__to_copy_add_div_mul_pow_sum_2)
        /*002c*/ 	.word	0x00000000
.L_7:


//--------------------- .nv.info.triton_red_fused__to_copy_add_div_mul_pow_sum_2 --------------------------
	.section	.nv.info.triton_red_fused__to_copy_add_div_mul_pow_sum_2,"",@"SHT_CUDA_INFO"
	.sectionflags	@""
	.align	4


	//----- nvinfo : EIATTR_CUDA_API_VERSION
	.align		4
        /*0000*/ 	.byte	0x04, 0x37
        /*0002*/ 	.short	(.L_9 - .L_8)
.L_8:
        /*0004*/ 	.word	0x0000007c


	//----- nvinfo : EIATTR_KPARAM_INFO
	.align		4
.L_9:
        /*0008*/ 	.byte	0x04, 0x17
        /*000a*/ 	.short	(.L_11 - .L_10)
.L_10:
        /*000c*/ 	.word	0x00000000
        /*0010*/ 	.short	0x0006
        /*0012*/ 	.short	0x0028
        /*0014*/ 	.byte	0x00, 0xf4, 0x21, 0x00


	//----- nvinfo : EIATTR_KPARAM_INFO
	.align		4
.L_11:
        /*0018*/ 	.byte	0x04, 0x17
        /*001a*/ 	.short	(.L_13 - .L_12)
.L_12:
        /*001c*/ 	.word	0x00000000
        /*0020*/ 	.short	0x0005
        /*0022*/ 	.short	0x0024
        /*0024*/ 	.byte	0x00, 0xf0, 0x11, 0x00


	//----- nvinfo : EIATTR_KPARAM_INFO
	.align		4
.L_13:
        /*0028*/ 	.byte	0x04, 0x17
        /*002a*/ 	.short	(.L_15 - .L_14)
.L_14:
        /*002c*/ 	.word	0x00000000
        /*0030*/ 	.short	0x0004
        /*0032*/ 	.short	0x0020
        /*0034*/ 	.byte	0x00, 0xf0, 0x11, 0x00


	//----- nvinfo : EIATTR_KPARAM_INFO
	.align		4
.L_15:
        /*0038*/ 	.byte	0x04, 0x17
        /*003a*/ 	.short	(.L_17 - .L_16)
.L_16:
        /*003c*/ 	.word	0x00000000
        /*0040*/ 	.short	0x0003
        /*0042*/ 	.short	0x0018
        /*0044*/ 	.byte	0x00, 0xf4, 0x21, 0x00


	//----- nvinfo : EIATTR_KPARAM_INFO
	.align		4
.L_17:
        /*0048*/ 	.byte	0x04, 0x17
        /*004a*/ 	.short	(.L_19 - .L_18)
.L_18:
        /*004c*/ 	.word	0x00000000
        /*0050*/ 	.short	0x0002
        /*0052*/ 	.short	0x0010
        /*0054*/ 	.byte	0x00, 0xf4, 0x21, 0x00


	//----- nvinfo : EIATTR_KPARAM_INFO
	.align		4
.L_19:
        /*0058*/ 	.byte	0x04, 0x17
        /*005a*/ 	.short	(.L_21 - .L_20)
.L_20:
        /*005c*/ 	.word	0x00000000
        /*0060*/ 	.short	0x0001
        /*0062*/ 	.short	0x0008
        /*0064*/ 	.byte	0x00, 0xf4, 0x21, 0x00


	//----- nvinfo : EIATTR_KPARAM_INFO
	.align		4
.L_21:
        /*0068*/ 	.byte	0x04, 0x17
        /*006a*/ 	.short	(.L_23 - .L_22)
.L_22:
        /*006c*/ 	.word	0x00000000
        /*0070*/ 	.short	0x0000
        /*0072*/ 	.short	0x0000
        /*0074*/ 	.byte	0x00, 0xf4, 0x21, 0x00


	//----- nvinfo : EIATTR_SPARSE_MMA_MASK
	.align		4
.L_23:
        /*0078*/ 	.byte	0x03, 0x50
        /*007a*/ 	.short	0x0000


	//----- nvinfo : EIATTR_MAXREG_COUNT
	.align		4
        /*007c*/ 	.byte	0x03, 0x1b
        /*007e*/ 	.short	0x0080


	//----- nvinfo : EIATTR_COOP_GROUP_MASK_REGIDS
	.align		4
        /*0080*/ 	.byte	0x04, 0x29
        /*0082*/ 	.short	(.L_25 - .L_24)


	//   ....[0]....
.L_24:
        /*0084*/ 	.word	0xffffffff


	//   ....[1]....
        /*0088*/ 	.word	0xffffffff


	//   ....[2]....
        /*008c*/ 	.word	0xffffffff


	//----- nvinfo : EIATTR_COOP_GROUP_INSTR_OFFSETS
	.align		4
.L_25:
        /*0090*/ 	.byte	0x04, 0x28
        /*0092*/ 	.short	(.L_27 - .L_26)


	//   ....[0]....
.L_26:
        /*0094*/ 	.word	0x00000640


	//   ....[1]....
        /*0098*/ 	.word	0x00000660


	//   ....[2]....
        /*009c*/ 	.word	0x00000690


	//----- nvinfo : EIATTR_EXIT_INSTR_OFFSETS
	.align		4
.L_27:
        /*00a0*/ 	.byte	0x04, 0x1c
        /*00a2*/ 	.short	(.L_29 - .L_28)


	//   ....[0]....
.L_28:
        /*00a4*/ 	.word	0x00000c00


	//----- nvinfo : EIATTR_REQNTID
	.align		4
.L_29:
        /*00a8*/ 	.byte	0x04, 0x10
        /*00aa*/ 	.short	(.L_31 - .L_30)
.L_30:
        /*00ac*/ 	.word	0x00000200
        /*00b0*/ 	.word	0x00000001
        /*00b4*/ 	.word	0x00000001


	//----- nvinfo : EIATTR_CBANK_PARAM_SIZE
	.align		4
.L_31:
        /*00b8*/ 	.byte	0x03, 0x19
        /*00ba*/ 	.short	0x0030


	//----- nvinfo : EIATTR_PARAM_CBANK
	.align		4
        /*00bc*/ 	.byte	0x04, 0x0a
        /*00be*/ 	.short	(.L_33 - .L_32)
	.align		4
.L_32:
        /*00c0*/ 	.word	index@(.nv.constant0.triton_red_fused__to_copy_add_div_mul_pow_sum_2)
        /*00c4*/ 	.short	0x0210
        /*00c6*/ 	.short	0x0030


	//----- nvinfo : EIATTR_SW_WAR
	.align		4
.L_33:
        /*00c8*/ 	.byte	0x04, 0x36
        /*00ca*/ 	.short	(.L_35 - .L_34)
.L_34:
        /*00cc*/ 	.word	0x00000008
.L_35:


//--------------------- .nv.callgraph             --------------------------
	.section	.nv.callgraph,"",@"SHT_CUDA_CALLGRAPH"
	.align	4
	.sectionentsize	8
	.align		4
        /*0000*/ 	.word	0x00000000
	.align		4
        /*0004*/ 	.word	0xffffffff
	.align		4
        /*0008*/ 	.word	0x00000000
	.align		4
        /*000c*/ 	.word	0xfffffffe
	.align		4
        /*0010*/ 	.word	0x00000000
	.align		4
        /*0014*/ 	.word	0xfffffffd
	.align		4
        /*0018*/ 	.word	0x00000000
	.align		4
        /*001c*/ 	.word	0xfffffffc


//--------------------- .text.triton_red_fused__to_copy_add_div_mul_pow_sum_2 --------------------------
	.section	.text.triton_red_fused__to_copy_add_div_mul_pow_sum_2,"ax",@progbits
	.align	128
        .global         triton_red_fused__to_copy_add_div_mul_pow_sum_2
        .type           triton_red_fused__to_copy_add_div_mul_pow_sum_2,@function
        .size           triton_red_fused__to_copy_add_div_mul_pow_sum_2,(.L_x_3 - triton_red_fused__to_copy_add_div_mul_pow_sum_2)
        .other          triton_red_fused__to_copy_add_div_mul_pow_sum_2,@"STO_CUDA_ENTRY STV_DEFAULT"
triton_red_fused__to_copy_add_div_mul_pow_sum_2:
.text.triton_red_fused__to_copy_add_div_mul_pow_sum_2:
[----:B------:R-:W0:Y:S02]  /*0000*/  LDC R1, c[0x0][0x28] ;  /* 0x00000a00ff017b82 */ /* 0x000e240000000800 */
[----:B------:R-:W1:Y:S01]  /*0010*/  S2R R4, SR_TID.X ;  /* 0x0000000000047919 */ /* 0x000e620000002100 */
[----:B------:R-:W2:Y:S01]  /*0020*/  S2UR UR4, SR_CTAID.X ;  /* 0x00000000000479c3 */ /* 0x000ea20000002500 */
[----:B------:R-:W-:Y:S01]  /*0030*/  HFMA2.MMA R31, -RZ, RZ, 0, 0 ;  /* 0x00000000ff1f7435 */ /* 0x000fe200000001ff */
[----:B------:R-:W-:Y:S01]  /*0040*/  ULDC UR5, c[0x0][0x230] ;  /* 0x00008c0000057ab9 */ /* 0x000fe20000000800 */
[----:B------:R-:W-:Y:S01]  /*0050*/  HFMA2.MMA R23, -RZ, RZ, 0, 0 ;  /* 0x00000000ff177435 */ /* 0x000fe200000001ff */
[----:B------:R-:W-:Y:S02]  /*0060*/  MOV R0, 0xffffffc0 ;  /* 0xffffffc000007802 */ /* 0x000fe40000000f00 */
[----:B------:R-:W-:Y:S02]  /*0070*/  CS2R R6, SRZ ;  /* 0x0000000000067805 */ /* 0x000fe4000001ff00 */
[----:B------:R-:W-:Y:S02]  /*0080*/  MOV R30, 0xffffffff ;  /* 0xffffffff001e7802 */ /* 0x000fe40000000f00 */
[----:B------:R-:W-:Y:S01]  /*0090*/  CS2R R20, SRZ ;  /* 0x0000000000147805 */ /* 0x000fe2000001ff00 */
[----:B------:R-:W3:Y:S01]  /*00a0*/  LDC.64 R24, c[0x0][0x218] ;  /* 0x00008600ff187b82 */ /* 0x000ee20000000a00 */
[----:B--2---:R-:W-:Y:S01]  /*00b0*/  USHF.L.U32 UR4, UR4, 0x6, URZ ;  /* 0x0000000604047899 */ /* 0x004fe2000800063f */
[----:B-1----:R-:W-:-:S02]  /*00c0*/  SHF.R.U32.HI R22, RZ, 0x3, R4 ;  /* 0x00000003ff167819 */ /* 0x002fc40000011604 */
[----:B------:R-:W-:Y:S02]  /*00d0*/  LOP3.LUT R3, R4, 0x7, RZ, 0xc0, !PT ;  /* 0x0000000704037812 */ /* 0x000fe400078ec0ff */
[----:B------:R-:W-:Y:S02]  /*00e0*/  SGXT.U32 R22, R22, 0x6 ;  /* 0x000000061616781a */ /* 0x000fe40000000000 */
[----:B------:R-:W-:Y:S01]  /*00f0*/  SHF.L.U32 R4, R4, 0x3, RZ ;  /* 0x0000000304047819 */ /* 0x000fe200000006ff */
[----:B---3--:R-:W-:Y:S01]  /*0100*/  IMAD.WIDE.U32 R24, R3, 0x10, R24 ;  /* 0x0000001003187825 */ /* 0x008fe200078e0018 */
[----:B------:R-:W-:Y:S02]  /*0110*/  LOP3.LUT R22, R22, UR4, RZ, 0xfc, !PT ;  /* 0x0000000416167c12 */ /* 0x000fe4000f8efcff */
[----:B------:R-:W-:Y:S01]  /*0120*/  LOP3.LUT R5, R4, 0x38, RZ, 0xc0, !PT ;  /* 0x0000003804057812 */ /* 0x000fe200078ec0ff */
[----:B------:R-:W-:Y:S01]  /*0130*/  HFMA2.MMA R4, -RZ, RZ, 0, 0 ;  /* 0x00000000ff047435 */ /* 0x000fe200000001ff */
[----:B------:R-:W-:-:S02]  /*0140*/  MOV R3, R25 ;  /* 0x0000001900037202 */ /* 0x000fc40000000f00 */
[----:B------:R-:W-:Y:S02]  /*0150*/  MOV R33, R25 ;  /* 0x0000001900217202 */ /* 0x000fe40000000f00 */
[----:B------:R-:W-:Y:S02]  /*0160*/  MOV R2, R24 ;  /* 0x0000001800027202 */ /* 0x000fe40000000f00 */
[----:B------:R-:W-:Y:S02]  /*0170*/  MOV R25, RZ ;  /* 0x000000ff00197202 */ /* 0x000fe40000000f00 */
[C---:B------:R-:W-:Y:S02]  /*0180*/  LEA R5, R22.reuse, R5, 0xc ;  /* 0x0000000516057211 */ /* 0x040fe400078e60ff */
[----:B------:R-:W-:Y:S01]  /*0190*/  ISETP.GE.AND P1, PT, R22, UR5, PT ;  /* 0x0000000516007c0c */ /* 0x000fe2000bf26270 */
[----:B------:R-:W-:-:S12]  /*01a0*/  ULDC.64 UR4, c[0x0][0x208] ;  /* 0x0000820000047ab9 */ /* 0x000fd80000000a00 */
.L_x_0:
[----:B------:R-:W1:Y:S01]  /*01b0*/  LDC.64 R28, c[0x0][0x210] ;  /* 0x00008400ff1c7b82 */ /* 0x000e620000000a00 */
[----:B------:R-:W-:Y:S02]  /*01c0*/  IADD3 R0, P0, R0, 0x40, RZ ;  /* 0x0000004000007810 */ /* 0x000fe40007f1e0ff */
[----:B------:R-:W-:Y:S02]  /*01d0*/  CS2R R8, SRZ ;  /* 0x0000000000087805 */ /* 0x000fe4000001ff00 */
[----:B------:R-:W-:Y:S02]  /*01e0*/  MOV R12, R24 ;  /* 0x00000018000c7202 */ /* 0x000fe40000000f00 */
[----:B------:R-:W-:Y:S02]  /*01f0*/  CS2R R10, SRZ ;  /* 0x00000000000a7805 */ /* 0x000fe4000001ff00 */
[----:B------:R-:W-:Y:S02]  /*0200*/  LOP3.LUT R17, R5, R0, RZ, 0xfc, !PT ;  /* 0x0000000005117212 */ /* 0x000fe400078efcff */
[----:B------:R-:W-:Y:S01]  /*0210*/  MOV R13, R33 ;  /* 0x00000021000d7202 */ /* 0x000fe20000000f00 */
[----:B------:R-:W2:Y:S05]  /*0220*/  LDC.64 R26, c[0x0][0x220] ;  /* 0x00008800ff1a7b82 */ /* 0x000eaa0000000a00 */
[----:B------:R-:W3:Y:S01]  /*0230*/  LDG.E.EL.128 R12, desc[UR4][R12.64] ;  /* 0x000000040c0c7981 */ /* 0x000ee2000c2e1d00 */
[----:B-1----:R-:W-:-:S05]  /*0240*/  IMAD.WIDE R28, R17, 0x2, R28 ;  /* 0x00000002111c7825 */ /* 0x002fca00078e021c */
[----:B------:R1:W4:Y:S01]  /*0250*/  @!P1 LDG.E.EL.128 R8, desc[UR4][R28.64] ;  /* 0x000000041c089981 */ /* 0x000322000c2e1d00 */
[----:B------:R-:W-:Y:S01]  /*0260*/  CS2R R18, SRZ ;  /* 0x0000000000127805 */ /* 0x000fe2000001ff00 */
[----:B--2---:R-:W-:Y:S01]  /*0270*/  IMAD.WIDE R26, R17, 0x2, R26 ;  /* 0x00000002111a7825 */ /* 0x004fe200078e021a */
[----:B------:R-:W-:-:S06]  /*0280*/  CS2R R16, SRZ ;  /* 0x0000000000107805 */ /* 0x000fcc000001ff00 */
[----:B------:R2:W5:Y:S01]  /*0290*/  @!P1 LDG.E.EL.128 R16, desc[UR4][R26.64] ;  /* 0x000000041a109981 */ /* 0x000562000c2e1d00 */
[----:B------:R-:W-:Y:S02]  /*02a0*/  IADD3.X R30, RZ, R30, RZ, P0, !PT ;  /* 0x0000001eff1e7210 */ /* 0x000fe400007fe4ff */
[----:B------:R-:W-:-:S04]  /*02b0*/  ISETP.GE.U32.AND P0, PT, R0, 0xfc0, PT ;  /* 0x00000fc00000780c */ /* 0x000fc80003f06070 */
[----:B------:R-:W-:Y:S02]  /*02c0*/  ISETP.GE.U32.AND.EX P0, PT, R30, RZ, PT, P0 ;  /* 0x000000ff1e00720c */ /* 0x000fe40003f06100 */
[----:B------:R-:W-:-:S04]  /*02d0*/  IADD3 R24, P2, R24, 0x80, RZ ;  /* 0x0000008018187810 */ /* 0x000fc80007f5e0ff */
[----:B------:R-:W-:Y:S01]  /*02e0*/  IADD3.X R33, RZ, R33, RZ, P2, !PT ;  /* 0x00000021ff217210 */ /* 0x000fe200017fe4ff */
[----:B---3--:R-:W-:Y:S02]  /*02f0*/  HADD2.F32 R32, -RZ, R12.H1_H1 ;  /* 0x3000000cff207230 */ /* 0x008fe40000004100 */
[----:B------:R-:W-:Y:S02]  /*0300*/  HADD2.F32 R37, -RZ, R12.H0_H0 ;  /* 0x2000000cff257230 */ /* 0x000fe40000004100 */
[----:B-1----:R-:W-:Y:S02]  /*0310*/  HADD2.F32 R29, -RZ, R13.H1_H1 ;  /* 0x3000000dff1d7230 */ /* 0x002fe40000004100 */
[----:B------:R-:W-:Y:S02]  /*0320*/  HADD2.F32 R13, -RZ, R13.H0_H0 ;  /* 0x2000000dff0d7230 */ /* 0x000fe40000004100 */
[----:B--2---:R-:W-:Y:S02]  /*0330*/  HADD2.F32 R27, -RZ, R15.H1_H1 ;  /* 0x3000000fff1b7230 */ /* 0x004fe40000004100 */
[----:B----4-:R-:W-:-:S02]  /*0340*/  HADD2.F32 R28, -RZ, R9.H1_H1 ;  /* 0x30000009ff1c7230 */ /* 0x010fc40000004100 */
[----:B------:R-:W-:Y:S02]  /*0350*/  HADD2.F32 R12, -RZ, R9.H0_H0 ;  /* 0x20000009ff0c7230 */ /* 0x000fe40000004100 */
[----:B------:R-:W-:Y:S02]  /*0360*/  HADD2.F32 R26, -RZ, R11.H1_H1 ;  /* 0x3000000bff1a7230 */ /* 0x000fe40000004100 */
[----:B------:R-:W-:Y:S01]  /*0370*/  FMUL R9, R28, R29 ;  /* 0x0000001d1c097220 */ /* 0x000fe20000400000 */
[----:B------:R-:W-:Y:S01]  /*0380*/  FMUL R12, R12, R13 ;  /* 0x0000000d0c0c7220 */ /* 0x000fe20000400000 */
[----:B------:R-:W-:Y:S02]  /*0390*/  HADD2.F32 R13, -RZ, R10.H0_H0 ;  /* 0x2000000aff0d7230 */ /* 0x000fe40000004100 */
[----:B------:R-:W-:Y:S01]  /*03a0*/  FMUL R29, R26, R27 ;  /* 0x0000001b1a1d7220 */ /* 0x000fe20000400000 */
[----:B------:R-:W-:Y:S02]  /*03b0*/  HADD2.F32 R10, -RZ, R10.H1_H1 ;  /* 0x3000000aff0a7230 */ /* 0x000fe40000004100 */
[----:B------:R-:W-:-:S02]  /*03c0*/  HADD2.F32 R27, -RZ, R14.H1_H1 ;  /* 0x3000000eff1b7230 */ /* 0x000fc40000004100 */
[----:B------:R-:W-:Y:S02]  /*03d0*/  HADD2.F32 R11, -RZ, R11.H0_H0 ;  /* 0x2000000bff0b7230 */ /* 0x000fe40000004100 */
[----:B------:R-:W-:Y:S02]  /*03e0*/  HADD2.F32 R26, -RZ, R14.H0_H0 ;  /* 0x2000000eff1a7230 */ /* 0x000fe40000004100 */
[----:B------:R-:W-:Y:S02]  /*03f0*/  HADD2.F32 R28, -RZ, R15.H0_H0 ;  /* 0x2000000fff1c7230 */ /* 0x000fe40000004100 */
[----:B------:R-:W-:Y:S02]  /*0400*/  HADD2.F32 R35, -RZ, R8.H1_H1 ;  /* 0x30000008ff237230 */ /* 0x000fe40000004100 */
[----:B------:R-:W-:Y:S01]  /*0410*/  FMUL R10, R10, R27 ;  /* 0x0000001b0a0a7220 */ /* 0x000fe20000400000 */
[----:B------:R-:W-:Y:S02]  /*0420*/  HADD2.F32 R8, -RZ, R8.H0_H0 ;  /* 0x20000008ff087230 */ /* 0x000fe40000004100 */
[----:B------:R-:W-:Y:S01]  /*0430*/  FMUL R14, R13, R26 ;  /* 0x0000001a0d0e7220 */ /* 0x000fe20000400000 */
[----:B------:R-:W-:Y:S01]  /*0440*/  FMUL R27, R11, R28 ;  /* 0x0000001c0b1b7220 */ /* 0x000fe20000400000 */
[----:B------:R-:W-:Y:S01]  /*0450*/  FMUL R35, R35, R32 ;  /* 0x0000002023237220 */ /* 0x000fe20000400000 */
[----:B-----5:R-:W-:-:S02]  /*0460*/  HADD2.F32 R28, -RZ, R18.H1_H1 ;  /* 0x30000012ff1c7230 */ /* 0x020fc40000004100 */
[----:B------:R-:W-:Y:S02]  /*0470*/  HADD2.F32 R13, -RZ, R16.H1_H1 ;  /* 0x30000010ff0d7230 */ /* 0x000fe40000004100 */
[----:B------:R-:W-:Y:S01]  /*0480*/  FMUL R8, R8, R37 ;  /* 0x0000002508087220 */ /* 0x000fe20000400000 */
[----:B------:R-:W-:Y:S02]  /*0490*/  HADD2.F32 R15, -RZ, R19.H1_H1 ;  /* 0x30000013ff0f7230 */ /* 0x000fe40000004100 */
[----:B------:R-:W-:Y:S02]  /*04a0*/  HADD2.F32 R26, -RZ, R19.H0_H0 ;  /* 0x20000013ff1a7230 */ /* 0x000fe40000004100 */
[----:B------:R-:W-:Y:S02]  /*04b0*/  HADD2.F32 R18, -RZ, R18.H0_H0 ;  /* 0x20000012ff127230 */ /* 0x000fe40000004100 */
[----:B------:R-:W-:Y:S02]  /*04c0*/  HADD2.F32 R11, -RZ, R17.H1_H1 ;  /* 0x30000011ff0b7230 */ /* 0x000fe40000004100 */
[----:B------:R-:W-:-:S02]  /*04d0*/  HADD2.F32 R32, -RZ, R17.H0_H0 ;  /* 0x20000011ff207230 */ /* 0x000fc40000004100 */
[----:B------:R-:W-:Y:S02]  /*04e0*/  HADD2.F32 R16, -RZ, R16.H0_H0 ;  /* 0x20000010ff107230 */ /* 0x000fe40000004100 */
[----:B------:R-:W-:Y:S01]  /*04f0*/  @!P1 FFMA R4, R15, R29, R4 ;  /* 0x0000001d0f049223 */ /* 0x000fe20000000004 */
[----:B------:R-:W-:Y:S01]  /*0500*/  @!P1 FFMA R25, R26, R27, R25 ;  /* 0x0000001b1a199223 */ /* 0x000fe20000000019 */
[----:B------:R-:W-:Y:S01]  /*0510*/  @!P1 FFMA R7, R28, R10, R7 ;  /* 0x0000000a1c079223 */ /* 0x000fe20000000007 */
[----:B------:R-:W-:Y:S01]  /*0520*/  @!P1 FFMA R21, R18, R14, R21 ;  /* 0x0000000e12159223 */ /* 0x000fe20000000015 */
[----:B------:R-:W-:Y:S01]  /*0530*/  @!P1 FFMA R20, R11, R9, R20 ;  /* 0x000000090b149223 */ /* 0x000fe20000000014 */
[----:B------:R-:W-:Y:S01]  /*0540*/  @!P1 FFMA R23, R32, R12, R23 ;  /* 0x0000000c20179223 */ /* 0x000fe20000000017 */
[----:B------:R-:W-:Y:S01]  /*0550*/  @!P1 FFMA R6, R13, R35, R6 ;  /* 0x000000230d069223 */ /* 0x000fe20000000006 */
[----:B------:R-:W-:Y:S01]  /*0560*/  @!P1 FFMA R31, R16, R8, R31 ;  /* 0x00000008101f9223 */ /* 0x000fe2000000001f */
[----:B------:R-:W-:Y:S06]  /*0570*/  @!P0 BRA `(.L_x_0) ;  /* 0xfffffffc000c8947 */ /* 0x000fec000383ffff */
[----:B------:R-:W1:Y:S01]  /*0580*/  LDC.64 R8, c[0x0][0x228] ;  /* 0x00008a00ff087b82 */ /* 0x000e620000000a00 */
[----:B------:R-:W-:Y:S01]  /*0590*/  MOV R0, RZ ;  /* 0x000000ff00007202 */ /* 0x000fe20000000f00 */
[----:B-1----:R-:W-:-:S05]  /*05a0*/  IMAD.WIDE R8, R22, 0x4, R8 ;  /* 0x0000000416087825 */ /* 0x002fca00078e0208 */
[----:B------:R-:W2:Y:S01]  /*05b0*/  @!P1 LDG.E.EL R0, desc[UR4][R8.64] ;  /* 0x0000000408009981 */ /* 0x000ea2000c2e1900 */
[----:B------:R-:W-:-:S04]  /*05c0*/  FADD R6, R31, R6 ;  /* 0x000000061f067221 */ /* 0x000fc80000000000 */
[----:B------:R-:W-:-:S04]  /*05d0*/  FADD R23, R23, R6 ;  /* 0x0000000617177221 */ /* 0x000fc80000000000 */
[----:B------:R-:W-:-:S04]  /*05e0*/  FADD R20, R20, R23 ;  /* 0x0000001714147221 */ /* 0x000fc80000000000 */
[----:B------:R-:W-:Y:S01]  /*05f0*/  FADD R20, R21, R20 ;  /* 0x0000001415147221 */ /* 0x000fe20000000000 */
[----:B------:R-:W-:-:S03]  /*0600*/  MOV R21, 0xffffffff ;  /* 0xffffffff00157802 */ /* 0x000fc60000000f00 */
[----:B------:R-:W-:-:S04]  /*0610*/  FADD R20, R7, R20 ;  /* 0x0000001407147221 */ /* 0x000fc80000000000 */
[----:B------:R-:W-:-:S04]  /*0620*/  FADD R25, R25, R20 ;  /* 0x0000001419197221 */ /* 0x000fc80000000000 */
[----:B------:R-:W-:-:S05]  /*0630*/  FADD R25, R4, R25 ;  /* 0x0000001904197221 */ /* 0x000fca0000000000 */
[----:B------:R-:W1:Y:S02]  /*0640*/  SHFL.BFLY PT, R4, R25, 0x4, 0x1f ;  /* 0x0c801f0019047f89 */ /* 0x000e6400000e0000 */
[----:B-1----:R-:W-:-:S05]  /*0650*/  FADD R4, R25, R4 ;  /* 0x0000000419047221 */ /* 0x002fca0000000000 */
[----:B------:R-:W1:Y:S02]  /*0660*/  SHFL.BFLY PT, R7, R4, 0x2, 0x1f ;  /* 0x0c401f0004077f89 */ /* 0x000e6400000e0000 */
[----:B-1----:R-:W-:Y:S01]  /*0670*/  FADD R7, R4, R7 ;  /* 0x0000000704077221 */ /* 0x002fe20000000000 */
[----:B------:R-:W-:-:S04]  /*0680*/  MOV R4, 0xffffffc0 ;  /* 0xffffffc000047802 */ /* 0x000fc80000000f00 */
[----:B------:R-:W1:Y:S02]  /*0690*/  SHFL.BFLY PT, R6, R7, 0x1, 0x1f ;  /* 0x0c201f0007067f89 */ /* 0x000e6400000e0000 */
[----:B-1----:R-:W-:-:S04]  /*06a0*/  FADD R6, R7, R6 ;  /* 0x0000000607067221 */ /* 0x002fc80000000000 */
[----:B------:R-:W-:Y:S01]  /*06b0*/  FMUL R6, R6, -0.5 ;  /* 0xbf00000006067820 */ /* 0x000fe20000400000 */
[----:B--2---:R-:W-:-:S04]  /*06c0*/  FMUL R9, R0, R0 ;  /* 0x0000000000097220 */ /* 0x004fc80000400000 */
[----:B------:R-:W-:-:S04]  /*06d0*/  FMUL R9, R9, R0 ;  /* 0x0000000009097220 */ /* 0x000fc80000400000 */
[----:B------:R-:W-:-:S04]  /*06e0*/  FMUL R6, R6, R9 ;  /* 0x0000000906067220 */ /* 0x000fc80000400000 */
[----:B------:R-:W-:-:S07]  /*06f0*/  FMUL R20, R6, 0.000244140625 ;  /* 0x3980000006147820 */ /* 0x000fce0000400000 */
.L_x_1:
[----:B-1----:R-:W1:Y:S01]  /*0700*/  LDC.64 R6, c[0x0][0x210] ;  /* 0x00008400ff067b82 */ /* 0x002e620000000a00 */
[----:B------:R-:W-:Y:S02]  /*0710*/  IADD3 R4, P0, R4, 0x40, RZ ;  /* 0x0000004004047810 */ /* 0x000fe40007f1e0ff */
[----:B------:R-:W-:Y:S02]  /*0720*/  CS2R R8, SRZ ;  /* 0x0000000000087805 */ /* 0x000fe4000001ff00 */
[----:B------:R-:W-:Y:S01]  /*0730*/  CS2R R10, SRZ ;  /* 0x00000000000a7805 */ /* 0x000fe2000001ff00 */
[----:B------:R2:W3:Y:S01]  /*0740*/  LDG.E.EL.128 R12, desc[UR4][R2.64] ;  /* 0x00000004020c7981 */ /* 0x0004e2000c2e1d00 */
[----:B------:R-:W-:Y:S01]  /*0750*/  LOP3.LUT R17, R5, R4, RZ, 0xfc, !PT ;  /* 0x0000000405117212 */ /* 0x000fe200078efcff */
[----:B------:R-:W4:Y:S01]  /*0760*/  LDC.64 R30, c[0x0][0x220] ;  /* 0x00008800ff1e7b82 */ /* 0x000f220000000a00 */
[----:B------:R-:W-:-:S03]  /*0770*/  CS2R R18, SRZ ;  /* 0x0000000000127805 */ /* 0x000fc6000001ff00 */
[----:B-1----:R-:W-:-:S05]  /*0780*/  IMAD.WIDE R6, R17, 0x2, R6 ;  /* 0x0000000211067825 */ /* 0x002fca00078e0206 */
[----:B------:R-:W5:Y:S01]  /*0790*/  @!P1 LDG.E.EF.128 R8, desc[UR4][R6.64] ;  /* 0x0000000406089981 */ /* 0x000f62000c0e1d00 */
[----:B----4-:R-:W-:Y:S01]  /*07a0*/  IMAD.WIDE R30, R17, 0x2, R30 ;  /* 0x00000002111e7825 */ /* 0x010fe200078e021e */
[----:B------:R-:W-:-:S06]  /*07b0*/  CS2R R16, SRZ ;  /* 0x0000000000107805 */ /* 0x000fcc000001ff00 */
[----:B------:R3:W4:Y:S01]  /*07c0*/  @!P1 LDG.E.EF.128 R16, desc[UR4][R30.64] ;  /* 0x000000041e109981 */ /* 0x000722000c0e1d00 */
[----:B------:R-:W-:Y:S02]  /*07d0*/  IADD3.X R21, RZ, R21, RZ, P0, !PT ;  /* 0x00000015ff157210 */ /* 0x000fe400007fe4ff */
[----:B------:R-:W-:-:S04]  /*07e0*/  ISETP.GE.U32.AND P0, PT, R4, 0xfc0, PT ;  /* 0x00000fc00400780c */ /* 0x000fc80003f06070 */
[----:B------:R-:W-:Y:S02]  /*07f0*/  ISETP.GE.U32.AND.EX P0, PT, R21, RZ, PT, P0 ;  /* 0x000000ff1500720c */ /* 0x000fe40003f06100 */
[----:B--2---:R-:W-:-:S04]  /*0800*/  IADD3 R2, P2, R2, 0x80, RZ ;  /* 0x0000008002027810 */ /* 0x004fc80007f5e0ff */
[----:B------:R-:W-:Y:S01]  /*0810*/  IADD3.X R3, RZ, R3, RZ, P2, !PT ;  /* 0x00000003ff037210 */ /* 0x000fe200017fe4ff */
[----:B---3--:R-:W-:Y:S02]  /*0820*/  HADD2.F32 R31, -RZ, R13.H0_H0 ;  /* 0x2000000dff1f7230 */ /* 0x008fe40000004100 */
[----:B------:R-:W-:Y:S02]  /*0830*/  HADD2.F32 R33, -RZ, R13.H1_H1 ;  /* 0x3000000dff217230 */ /* 0x000fe40000004100 */
[----:B------:R-:W-:Y:S02]  /*0840*/  HADD2.F32 R28, -RZ, R15.H1_H1 ;  /* 0x3000000fff1c7230 */ /* 0x000fe40000004100 */
[----:B-----5:R-:W-:Y:S02]  /*0850*/  HADD2.F32 R22, -RZ, R8.H0_H0 ;  /* 0x20000008ff167230 */ /* 0x020fe40000004100 */
[----:B------:R-:W-:Y:S02]  /*0860*/  HADD2.F32 R24, -RZ, R8.H1_H1 ;  /* 0x30000008ff187230 */ /* 0x000fe40000004100 */
[----:B------:R-:W-:-:S02]  /*0870*/  HADD2.F32 R8, -RZ, R9.H0_H0 ;  /* 0x20000009ff087230 */ /* 0x000fc40000004100 */
[----:B------:R-:W-:Y:S02]  /*0880*/  HADD2.F32 R26, -RZ, R9.H1_H1 ;  /* 0x30000009ff1a7230 */ /* 0x000fe40000004100 */
[----:B------:R-:W-:Y:S02]  /*0890*/  HADD2.F32 R29, -RZ, R11.H0_H0 ;  /* 0x2000000bff1d7230 */ /* 0x000fe40000004100 */
[----:B------:R-:W-:Y:S02]  /*08a0*/  HADD2.F32 R27, -RZ, R11.H1_H1 ;  /* 0x3000000bff1b7230 */ /* 0x000fe40000004100 */
[----:B------:R-:W-:Y:S02]  /*08b0*/  HADD2.F32 R25, -RZ, R10.H0_H0 ;  /* 0x2000000aff197230 */ /* 0x000fe40000004100 */
[----:B------:R-:W-:Y:S02]  /*08c0*/  HADD2.F32 R23, -RZ, R10.H1_H1 ;  /* 0x3000000aff177230 */ /* 0x000fe40000004100 */
[----:B------:R-:W-:-:S02]  /*08d0*/  HADD2.F32 R11, -RZ, R12.H0_H0 ;  /* 0x2000000cff0b7230 */ /* 0x000fc40000004100 */
[----:B------:R-:W-:Y:S02]  /*08e0*/  HADD2.F32 R9, -RZ, R12.H1_H1 ;  /* 0x3000000cff097230 */ /* 0x000fe40000004100 */
[----:B------:R-:W-:Y:S02]  /*08f0*/  HADD2.F32 R10, -RZ, R14.H0_H0 ;  /* 0x2000000eff0a7230 */ /* 0x000fe40000004100 */
[----:B------:R-:W-:Y:S02]  /*0900*/  HADD2.F32 R12, -RZ, R15.H0_H0 ;  /* 0x2000000fff0c7230 */ /* 0x000fe40000004100 */
[----:B------:R-:W-:Y:S02]  /*0910*/  HADD2.F32 R14, -RZ, R14.H1_H1 ;  /* 0x3000000eff0e7230 */ /* 0x000fe40000004100 */
[----:B------:R-:W-:Y:S01]  /*0920*/  FMUL R13, R22, R11 ;  /* 0x0000000b160d7220 */ /* 0x000fe20000400000 */
[----:B------:R-:W-:Y:S01]  /*0930*/  FMUL R29, R29, R12 ;  /* 0x0000000c1d1d7220 */ /* 0x000fe20000400000 */
[----:B----4-:R-:W-:-:S02]  /*0940*/  HADD2.F32 R12, -RZ, R16.H1_H1 ;  /* 0x30000010ff0c7230 */ /* 0x010fc40000004100 */
[----:B------:R-:W-:Y:S01]  /*0950*/  FMUL R23, R23, R14 ;  /* 0x0000000e17177220 */ /* 0x000fe20000400000 */
[----:B------:R-:W-:Y:S02]  /*0960*/  HADD2.F32 R14, -RZ, R17.H1_H1 ;  /* 0x30000011ff0e7230 */ /* 0x000fe40000004100 */
[----:B------:R-:W-:Y:S02]  /*0970*/  HADD2.F32 R22, -RZ, R17.H0_H0 ;  /* 0x20000011ff167230 */ /* 0x000fe40000004100 */
[----:B------:R-:W-:Y:S01]  /*0980*/  FMUL R15, R8, R31 ;  /* 0x0000001f080f7220 */ /* 0x000fe20000400000 */
[----:B------:R-:W-:Y:S02]  /*0990*/  HADD2.F32 R16, -RZ, R16.H0_H0 ;  /* 0x20000010ff107230 */ /* 0x000fe40000004100 */
[----:B------:R-:W-:Y:S01]  /*09a0*/  FMUL R11, R26, R33 ;  /* 0x000000211a0b7220 */ /* 0x000fe20000400000 */
[----:B------:R-:W-:Y:S01]  /*09b0*/  FADD R31, R12, R12 ;  /* 0x0000000c0c1f7221 */ /* 0x000fe20000000000 */
[----:B------:R-:W-:Y:S01]  /*09c0*/  FADD R33, R22, R22 ;  /* 0x0000001616217221 */ /* 0x000fe20000000000 */
[----:B------:R-:W-:Y:S01]  /*09d0*/  FADD R35, R14, R14 ;  /* 0x0000000e0e237221 */ /* 0x000fe20000000000 */
[----:B------:R-:W-:Y:S01]  /*09e0*/  FMUL R25, R25, R10 ;  /* 0x0000000a19197220 */ /* 0x000fe20000400000 */
[----:B------:R-:W-:Y:S01]  /*09f0*/  FMUL R9, R24, R9 ;  /* 0x0000000918097220 */ /* 0x000fe20000400000 */
[----:B------:R-:W-:-:S02]  /*0a00*/  HADD2.F32 R8, -RZ, R18.H1_H1 ;  /* 0x30000012ff087230 */ /* 0x000fc40000004100 */
[----:B------:R-:W-:Y:S01]  /*0a10*/  FADD R17, R16, R16 ;  /* 0x0000001010117221 */ /* 0x000fe20000000000 */
[----:B------:R-:W-:Y:S02]  /*0a20*/  HADD2.F32 R10, -RZ, R19.H1_H1 ;  /* 0x30000013ff0a7230 */ /* 0x000fe40000004100 */
[C---:B------:R-:W-:Y:S01]  /*0a30*/  FMUL R12, R20.reuse, R31 ;  /* 0x0000001f140c7220 */ /* 0x040fe20000400000 */
[----:B------:R-:W-:Y:S02]  /*0a40*/  HADD2.F32 R18, -RZ, R18.H0_H0 ;  /* 0x20000012ff127230 */ /* 0x000fe40000004100 */
[C---:B------:R-:W-:Y:S01]  /*0a50*/  FMUL R22, R20.reuse, R33 ;  /* 0x0000002114167220 */ /* 0x040fe20000400000 */
[----:B------:R-:W-:Y:S02]  /*0a60*/  HADD2.F32 R19, -RZ, R19.H0_H0 ;  /* 0x20000013ff137230 */ /* 0x000fe40000004100 */
[C---:B------:R-:W-:Y:S01]  /*0a70*/  FMUL R16, R20.reuse, R35 ;  /* 0x0000002314107220 */ /* 0x040fe20000400000 */
[-C--:B------:R-:W-:Y:S01]  /*0a80*/  FFMA R12, R9, R0.reuse, R12 ;  /* 0x00000000090c7223 */ /* 0x080fe2000000000c */
[----:B------:R-:W-:Y:S01]  /*0a90*/  FMUL R14, R20, R17 ;  /* 0x00000011140e7220 */ /* 0x000fe20000400000 */
[-C--:B------:R-:W-:Y:S01]  /*0aa0*/  FFMA R9, R15, R0.reuse, R22 ;  /* 0x000000000f097223 */ /* 0x080fe20000000016 */
[-C--:B------:R-:W-:Y:S01]  /*0ab0*/  FFMA R16, R11, R0.reuse, R16 ;  /* 0x000000000b107223 */ /* 0x080fe20000000010 */
[----:B------:R-:W-:Y:S01]  /*0ac0*/  FADD R11, R18, R18 ;  /* 0x00000012120b7221 */ /* 0x000fe20000000000 */
[----:B------:R-:W-:Y:S01]  /*0ad0*/  FADD R15, R8, R8 ;  /* 0x00000008080f7221 */ /* 0x000fe20000000000 */
[----:B------:R-:W-:Y:S01]  /*0ae0*/  FADD R19, R19, R19 ;  /* 0x0000001313137221 */ /* 0x000fe20000000000 */
[----:B------:R-:W-:Y:S01]  /*0af0*/  FADD R17, R10, R10 ;  /* 0x0000000a0a117221 */ /* 0x000fe20000000000 */
[----:B------:R-:W-:Y:S01]  /*0b00*/  FFMA R13, R13, R0, R14 ;  /* 0x000000000d0d7223 */ /* 0x000fe2000000000e */
[----:B------:R-:W-:Y:S01]  /*0b10*/  FMUL R27, R27, R28 ;  /* 0x0000001c1b1b7220 */ /* 0x000fe20000400000 */
[C---:B------:R-:W-:Y:S01]  /*0b20*/  FMUL R10, R20.reuse, R11 ;  /* 0x0000000b140a7220 */ /* 0x040fe20000400000 */
[C---:B------:R-:W-:Y:S01]  /*0b30*/  FMUL R8, R20.reuse, R15 ;  /* 0x0000000f14087220 */ /* 0x040fe20000400000 */
[C---:B------:R-:W-:Y:S01]  /*0b40*/  FMUL R18, R20.reuse, R19 ;  /* 0x0000001314127220 */ /* 0x040fe20000400000 */
[----:B------:R-:W-:Y:S01]  /*0b50*/  FMUL R14, R20, R17 ;  /* 0x00000011140e7220 */ /* 0x000fe20000400000 */
[-C--:B------:R-:W-:Y:S01]  /*0b60*/  FFMA R10, R25, R0.reuse, R10 ;  /* 0x00000000190a7223 */ /* 0x080fe2000000000a */
[-C--:B------:R-:W-:Y:S01]  /*0b70*/  FFMA R23, R23, R0.reuse, R8 ;  /* 0x0000000017177223 */ /* 0x080fe20000000008 */
[-C--:B------:R-:W-:Y:S01]  /*0b80*/  FFMA R11, R29, R0.reuse, R18 ;  /* 0x000000001d0b7223 */ /* 0x080fe20000000012 */
[----:B------:R-:W-:Y:S01]  /*0b90*/  FFMA R14, R27, R0, R14 ;  /* 0x000000001b0e7223 */ /* 0x000fe2000000000e */
[----:B------:R-:W-:-:S02]  /*0ba0*/  F2FP.F16.F32.PACK_AB R8, R12, R13 ;  /* 0x0000000d0c08723e */ /* 0x000fc400000000ff */
[----:B------:R-:W-:Y:S02]  /*0bb0*/  F2FP.F16.F32.PACK_AB R9, R16, R9 ;  /* 0x000000091009723e */ /* 0x000fe400000000ff */
[----:B------:R-:W-:Y:S02]  /*0bc0*/  F2FP.F16.F32.PACK_AB R10, R23, R10 ;  /* 0x0000000a170a723e */ /* 0x000fe400000000ff */
[----:B------:R-:W-:-:S05]  /*0bd0*/  F2FP.F16.F32.PACK_AB R11, R14, R11 ;  /* 0x0000000b0e0b723e */ /* 0x000fca00000000ff */
[----:B------:R1:W-:Y:S01]  /*0be0*/  @!P1 STG.E.128 desc[UR4][R6.64], R8 ;  /* 0x0000000806009986 */ /* 0x0003e2000c101d04 */
[----:B------:R-:W-:Y:S05]  /*0bf0*/  @!P0 BRA `(.L_x_1) ;  /* 0xfffffff800c08947 */ /* 0x000fea000383ffff */
[----:B------:R-:W-:Y:S05]  /*0c00*/  EXIT ;  /* 0x000000000000794d */ /* 0x000fea0003800000 */
.L_x_2:
[----:B------:R-:W-:-:S00]  /*0c10*/  BRA `(.L_x_2) ;  /* 0xfffffffc00fc7947 */ /* 0x000fc0000383ffff */
[----:B------:R-:W-:-:S00]  /*0c20*/  NOP ;  /* 0x0000000000007918 */ /* 0x000fc00000000000 */
        /* <DEDUP_REMOVED lines=13> */
.L_x_3:


//--------------------- .nv.constant0.triton_red_fused__to_copy_add_div_mul_pow_sum_2 --------------------------
	.section	.nv.constant0.triton_red_fused__to_copy_add_div_mul_pow_sum_2,"a",@progbits
	.sectionflags	@""
	.align	4
.nv.constant0.triton_red_fused__to_copy_add_div_mul_pow_sum_2:
	.zero		576
